//
// Generated by NVIDIA NVVM Compiler
//
// Compiler Build ID: CL-36424714
// Cuda compilation tools, release 13.0, V13.0.88
// Based on NVVM 20.0.0
//

.version 9.0
.target sm_100
.address_size 64

	// .globl	_Z11sgemm_naiveiiifPKfS0_fPf

.visible .entry _Z11sgemm_naiveiiifPKfS0_fPf(
	.param .u32 _Z11sgemm_naiveiiifPKfS0_fPf_param_0,
	.param .u32 _Z11sgemm_naiveiiifPKfS0_fPf_param_1,
	.param .u32 _Z11sgemm_naiveiiifPKfS0_fPf_param_2,
	.param .f32 _Z11sgemm_naiveiiifPKfS0_fPf_param_3,
	.param .u64 .ptr .align 1 _Z11sgemm_naiveiiifPKfS0_fPf_param_4,
	.param .u64 .ptr .align 1 _Z11sgemm_naiveiiifPKfS0_fPf_param_5,
	.param .f32 _Z11sgemm_naiveiiifPKfS0_fPf_param_6,
	.param .u64 .ptr .align 1 _Z11sgemm_naiveiiifPKfS0_fPf_param_7
)
{
	.reg .pred 	%p<13>;
	.reg .b32 	%r<94>;
	.reg .b32 	%f<73>;
	.reg .b64 	%rd<70>;

	ld.param.u32 	%r46, [_Z11sgemm_naiveiiifPKfS0_fPf_param_0];
	ld.param.u32 	%r44, [_Z11sgemm_naiveiiifPKfS0_fPf_param_1];
	ld.param.u32 	%r47, [_Z11sgemm_naiveiiifPKfS0_fPf_param_2];
	ld.param.f32 	%f13, [_Z11sgemm_naiveiiifPKfS0_fPf_param_3];
	ld.param.u64 	%rd4, [_Z11sgemm_naiveiiifPKfS0_fPf_param_4];
	ld.param.u64 	%rd5, [_Z11sgemm_naiveiiifPKfS0_fPf_param_5];
	ld.param.f32 	%f14, [_Z11sgemm_naiveiiifPKfS0_fPf_param_6];
	cvta.to.global.u64 	%rd1, %rd5;
	cvta.to.global.u64 	%rd2, %rd4;
	mov.u32 	%r48, %ctaid.x;
	mov.u32 	%r49, %ntid.x;
	mov.u32 	%r50, %tid.x;
	mad.lo.s32 	%r1, %r48, %r49, %r50;
	mov.u32 	%r51, %ctaid.y;
	mov.u32 	%r52, %ntid.y;
	mul.lo.s32 	%r2, %r51, %r52;
	mov.u32 	%r3, %tid.y;
	add.s32 	%r53, %r2, %r3;
	setp.ge.u32 	%p1, %r1, %r46;
	setp.ge.u32 	%p2, %r53, %r47;
	or.pred  	%p3, %p1, %p2;
	@%p3 bra 	$L__BB0_14;
	setp.lt.s32 	%p4, %r47, 1;
	mov.f32 	%f72, 0f00000000;
	@%p4 bra 	$L__BB0_13;
	mul.lo.s32 	%r5, %r47, %r1;
	and.b32  	%r6, %r47, 7;
	setp.lt.u32 	%p5, %r47, 8;
	mov.f32 	%f72, 0f00000000;
	mov.b32 	%r92, 0;
	@%p5 bra 	$L__BB0_5;
	and.b32  	%r92, %r47, 2147483640;
	neg.s32 	%r90, %r92;
	add.s32 	%r55, %r3, %r44;
	add.s32 	%r89, %r55, %r2;
	shl.b32 	%r10, %r44, 3;
	shl.b32 	%r56, %r44, 1;
	add.s32 	%r88, %r53, %r56;
	mad.lo.s32 	%r87, %r44, 3, %r53;
	shl.b32 	%r57, %r44, 2;
	add.s32 	%r86, %r53, %r57;
	mad.lo.s32 	%r85, %r44, 5, %r53;
	mad.lo.s32 	%r84, %r44, 6, %r53;
	mad.lo.s32 	%r83, %r44, 7, %r53;
	add.s32 	%r81, %r5, 3;
	mov.f32 	%f72, 0f00000000;
	mov.u32 	%r82, %r53;
$L__BB0_4:
	.pragma "nounroll";
	add.s32 	%r58, %r81, -3;
	mul.wide.u32 	%rd6, %r58, 4;
	add.s64 	%rd7, %rd2, %rd6;
	ld.global.f32 	%f19, [%rd7];
	mul.wide.u32 	%rd8, %r82, 4;
	add.s64 	%rd9, %rd1, %rd8;
	ld.global.f32 	%f20, [%rd9];
	fma.rn.f32 	%f21, %f19, %f20, %f72;
	add.s32 	%r59, %r81, -2;
	mul.wide.u32 	%rd10, %r59, 4;
	add.s64 	%rd11, %rd2, %rd10;
	ld.global.f32 	%f22, [%rd11];
	mul.wide.u32 	%rd12, %r89, 4;
	add.s64 	%rd13, %rd1, %rd12;
	ld.global.f32 	%f23, [%rd13];
	fma.rn.f32 	%f24, %f22, %f23, %f21;
	add.s32 	%r60, %r81, -1;
	mul.wide.u32 	%rd14, %r60, 4;
	add.s64 	%rd15, %rd2, %rd14;
	ld.global.f32 	%f25, [%rd15];
	mul.wide.u32 	%rd16, %r88, 4;
	add.s64 	%rd17, %rd1, %rd16;
	ld.global.f32 	%f26, [%rd17];
	fma.rn.f32 	%f27, %f25, %f26, %f24;
	add.s32 	%r61, %r81, 4;
	mul.wide.u32 	%rd18, %r81, 4;
	add.s64 	%rd19, %rd2, %rd18;
	ld.global.f32 	%f28, [%rd19];
	mul.wide.u32 	%rd20, %r87, 4;
	add.s64 	%rd21, %rd1, %rd20;
	ld.global.f32 	%f29, [%rd21];
	fma.rn.f32 	%f30, %f28, %f29, %f27;
	add.s32 	%r62, %r81, 1;
	mul.wide.u32 	%rd22, %r62, 4;
	add.s64 	%rd23, %rd2, %rd22;
	ld.global.f32 	%f31, [%rd23];
	mul.wide.u32 	%rd24, %r86, 4;
	add.s64 	%rd25, %rd1, %rd24;
	ld.global.f32 	%f32, [%rd25];
	fma.rn.f32 	%f33, %f31, %f32, %f30;
	add.s32 	%r63, %r81, 2;
	mul.wide.u32 	%rd26, %r63, 4;
	add.s64 	%rd27, %rd2, %rd26;
	ld.global.f32 	%f34, [%rd27];
	mul.wide.u32 	%rd28, %r85, 4;
	add.s64 	%rd29, %rd1, %rd28;
	ld.global.f32 	%f35, [%rd29];
	fma.rn.f32 	%f36, %f34, %f35, %f33;
	add.s32 	%r64, %r81, 3;
	mul.wide.u32 	%rd30, %r64, 4;
	add.s64 	%rd31, %rd2, %rd30;
	ld.global.f32 	%f37, [%rd31];
	mul.wide.u32 	%rd32, %r84, 4;
	add.s64 	%rd33, %rd1, %rd32;
	ld.global.f32 	%f38, [%rd33];
	fma.rn.f32 	%f39, %f37, %f38, %f36;
	mul.wide.u32 	%rd34, %r61, 4;
	add.s64 	%rd35, %rd2, %rd34;
	ld.global.f32 	%f40, [%rd35];
	mul.wide.u32 	%rd36, %r83, 4;
	add.s64 	%rd37, %rd1, %rd36;
	ld.global.f32 	%f41, [%rd37];
	fma.rn.f32 	%f72, %f40, %f41, %f39;
	add.s32 	%r90, %r90, 8;
	add.s32 	%r89, %r89, %r10;
	add.s32 	%r88, %r88, %r10;
	add.s32 	%r87, %r87, %r10;
	add.s32 	%r86, %r86, %r10;
	add.s32 	%r85, %r85, %r10;
	add.s32 	%r84, %r84, %r10;
	add.s32 	%r83, %r83, %r10;
	add.s32 	%r82, %r82, %r10;
	add.s32 	%r81, %r81, 8;
	setp.ne.s32 	%p6, %r90, 0;
	@%p6 bra 	$L__BB0_4;
$L__BB0_5:
	setp.eq.s32 	%p7, %r6, 0;
	@%p7 bra 	$L__BB0_13;
	and.b32  	%r39, %r47, 3;
	setp.lt.u32 	%p8, %r6, 4;
	@%p8 bra 	$L__BB0_8;
	add.s32 	%r65, %r92, %r5;
	mul.wide.u32 	%rd38, %r65, 4;
	add.s64 	%rd39, %rd2, %rd38;
	ld.global.f32 	%f43, [%rd39];
	mad.lo.s32 	%r66, %r92, %r44, %r53;
	mul.wide.u32 	%rd40, %r66, 4;
	add.s64 	%rd41, %rd1, %rd40;
	ld.global.f32 	%f44, [%rd41];
	fma.rn.f32 	%f45, %f43, %f44, %f72;
	add.s32 	%r67, %r65, 1;
	mul.wide.u32 	%rd42, %r67, 4;
	add.s64 	%rd43, %rd2, %rd42;
	ld.global.f32 	%f46, [%rd43];
	add.s32 	%r68, %r66, %r44;
	mul.wide.u32 	%rd44, %r68, 4;
	add.s64 	%rd45, %rd1, %rd44;
	ld.global.f32 	%f47, [%rd45];
	fma.rn.f32 	%f48, %f46, %f47, %f45;
	add.s32 	%r69, %r65, 2;
	mul.wide.u32 	%rd46, %r69, 4;
	add.s64 	%rd47, %rd2, %rd46;
	ld.global.f32 	%f49, [%rd47];
	add.s32 	%r70, %r68, %r44;
	mul.wide.u32 	%rd48, %r70, 4;
	add.s64 	%rd49, %rd1, %rd48;
	ld.global.f32 	%f50, [%rd49];
	fma.rn.f32 	%f51, %f49, %f50, %f48;
	add.s32 	%r71, %r65, 3;
	mul.wide.u32 	%rd50, %r71, 4;
	add.s64 	%rd51, %rd2, %rd50;
	ld.global.f32 	%f52, [%rd51];
	add.s32 	%r72, %r70, %r44;
	mul.wide.u32 	%rd52, %r72, 4;
	add.s64 	%rd53, %rd1, %rd52;
	ld.global.f32 	%f53, [%rd53];
	fma.rn.f32 	%f72, %f52, %f53, %f51;
	add.s32 	%r92, %r92, 4;
$L__BB0_8:
	setp.eq.s32 	%p9, %r39, 0;
	@%p9 bra 	$L__BB0_13;
	setp.eq.s32 	%p10, %r39, 1;
	@%p10 bra 	$L__BB0_11;
	add.s32 	%r73, %r92, %r5;
	mul.wide.u32 	%rd54, %r73, 4;
	add.s64 	%rd55, %rd2, %rd54;
	ld.global.f32 	%f55, [%rd55];
	mad.lo.s32 	%r74, %r92, %r44, %r53;
	mul.wide.u32 	%rd56, %r74, 4;
	add.s64 	%rd57, %rd1, %rd56;
	ld.global.f32 	%f56, [%rd57];
	fma.rn.f32 	%f57, %f55, %f56, %f72;
	add.s32 	%r75, %r73, 1;
	mul.wide.u32 	%rd58, %r75, 4;
	add.s64 	%rd59, %rd2, %rd58;
	ld.global.f32 	%f58, [%rd59];
	add.s32 	%r76, %r74, %r44;
	mul.wide.u32 	%rd60, %r76, 4;
	add.s64 	%rd61, %rd1, %rd60;
	ld.global.f32 	%f59, [%rd61];
	fma.rn.f32 	%f72, %f58, %f59, %f57;
	add.s32 	%r92, %r92, 2;
$L__BB0_11:
	and.b32  	%r77, %r47, 1;
	setp.eq.b32 	%p11, %r77, 1;
	not.pred 	%p12, %p11;
	@%p12 bra 	$L__BB0_13;
	add.s32 	%r78, %r92, %r5;
	mul.wide.u32 	%rd62, %r78, 4;
	add.s64 	%rd63, %rd2, %rd62;
	ld.global.f32 	%f60, [%rd63];
	mad.lo.s32 	%r79, %r92, %r44, %r53;
	mul.wide.u32 	%rd64, %r79, 4;
	add.s64 	%rd65, %rd1, %rd64;
	ld.global.f32 	%f61, [%rd65];
	fma.rn.f32 	%f72, %f60, %f61, %f72;
$L__BB0_13:
	ld.param.u64 	%rd69, [_Z11sgemm_naiveiiifPKfS0_fPf_param_7];
	mad.lo.s32 	%r80, %r44, %r1, %r53;
	cvta.to.global.u64 	%rd66, %rd69;
	mul.wide.u32 	%rd67, %r80, 4;
	add.s64 	%rd68, %rd66, %rd67;
	ld.global.f32 	%f62, [%rd68];
	mul.f32 	%f63, %f14, %f62;
	fma.rn.f32 	%f64, %f13, %f72, %f63;
	st.global.f32 	[%rd68], %f64;
$L__BB0_14:
	ret;

}


// ===== COMPILED SASS (sm_100) =====

	.target	sm_100

	.elftype	@"ET_EXEC"


//--------------------- .note.nv.tkinfo           --------------------------
	.section	.note.nv.tkinfo,"",@"SHT_NOTE"
	.sectionflags	@"SHF_NOTE_NV_TKINFO"
	.tkinfo
        /*0018*/ 	.word	0x00000002
        /*0030*/ 	.string	""
        /*0030*/ 	.string	"ptxas"
        /*0030*/ 	.string	"Cuda compilation tools, release 13.0, V13.0.88"
        /*0030*/ 	.string	"Build cuda_13.0.r13.0/compiler.36424714_0"
        /*0030*/ 	.string	"-arch sm_100 -m 64 "



//--------------------- .note.nv.cuinfo           --------------------------
	.section	.note.nv.cuinfo,"",@"SHT_NOTE"
	.sectionflags	@"SHF_NOTE_NV_CUINFO"
        /*0018*/ 	.short	0x0002
        /*001a*/ 	.short	0x0064
        /*001c*/ 	.short	0x0082
	.zero		2


//--------------------- .nv.info                  --------------------------
	.section	.nv.info,"",@"SHT_CUDA_INFO"
	.align	4


	//----- nvinfo : EIATTR_REGCOUNT
	.align		4
        /*0000*/ 	.byte	0x04, 0x2f
        /*0002*/ 	.short	(.L_1 - .L_0)
	.align		4
.L_0:
        /*0004*/ 	.word	index@(_Z11sgemm_naiveiiifPKfS0_fPf)
        /*0008*/ 	.word	0x00000020


	//----- nvinfo : EIATTR_FRAME_SIZE
	.align		4
.L_1:
        /*000c*/ 	.byte	0x04, 0x11
        /*000e*/ 	.short	(.L_3 - .L_2)
	.align		4
.L_2:
        /*0010*/ 	.word	index@(_Z11sgemm_naiveiiifPKfS0_fPf)
        /*0014*/ 	.word	0x00000000


	//----- nvinfo : EIATTR_MIN_STACK_SIZE
	.align		4
.L_3:
        /*0018*/ 	.byte	0x04, 0x12
        /*001a*/ 	.short	(.L_5 - .L_4)
	.align		4
.L_4:
        /*001c*/ 	.word	index@(_Z11sgemm_naiveiiifPKfS0_fPf)
        /*0020*/ 	.word	0x00000000
.L_5:


//--------------------- .nv.compat                --------------------------
	.section	.nv.compat,"",@"SHT_CUDA_COMPAT_INFO"
	.align	4
        /*0000*/ 	.byte	0x02, 0x09, 0x00, 0x00, 0x02, 0x02, 0x01, 0x00, 0x02, 0x05, 0x05, 0x00, 0x03, 0x07, 0x01, 0x01
        /*0010*/ 	.byte	0x02, 0x03, 0x00, 0x00, 0x02, 0x06, 0x01, 0x00, 0x04, 0x0b, 0x08, 0x00, 0x09, 0x00, 0x00, 0x00
        /*0020*/ 	.byte	0x00, 0x00, 0x00, 0x00


//--------------------- .nv.info._Z11sgemm_naiveiiifPKfS0_fPf --------------------------
	.section	.nv.info._Z11sgemm_naiveiiifPKfS0_fPf,"",@"SHT_CUDA_INFO"
	.sectionflags	@""
	.align	4


	//----- nvinfo : EIATTR_CUDA_API_VERSION
	.align		4
        /*0000*/ 	.byte	0x04, 0x37
        /*0002*/ 	.short	(.L_7 - .L_6)
.L_6:
        /*0004*/ 	.word	0x00000082


	//----- nvinfo : EIATTR_KPARAM_INFO
	.align		4
.L_7:
        /*0008*/ 	.byte	0x04, 0x17
        /*000a*/ 	.short	(.L_9 - .L_8)
.L_8:
        /*000c*/ 	.word	0x00000000
        /*0010*/ 	.short	0x0007
        /*0012*/ 	.short	0x0028
        /*0014*/ 	.byte	0x00, 0xf5, 0x21, 0x00


	//----- nvinfo : EIATTR_KPARAM_INFO
	.align		4
.L_9:
        /*0018*/ 	.byte	0x04, 0x17
        /*001a*/ 	.short	(.L_11 - .L_10)
.L_10:
        /*001c*/ 	.word	0x00000000
        /*0020*/ 	.short	0x0006
        /*0022*/ 	.short	0x0020
        /*0024*/ 	.byte	0x00, 0xf0, 0x11, 0x00


	//----- nvinfo : EIATTR_KPARAM_INFO
	.align		4
.L_11:
        /*0028*/ 	.byte	0x04, 0x17
        /*002a*/ 	.short	(.L_13 - .L_12)
.L_12:
        /*002c*/ 	.word	0x00000000
        /*0030*/ 	.short	0x0005
        /*0032*/ 	.short	0x0018
        /*0034*/ 	.byte	0x00, 0xf5, 0x21, 0x00


	//----- nvinfo : EIATTR_KPARAM_INFO
	.align		4
.L_13:
        /*0038*/ 	.byte	0x04, 0x17
        /*003a*/ 	.short	(.L_15 - .L_14)
.L_14:
        /*003c*/ 	.word	0x00000000
        /*0040*/ 	.short	0x0004
        /*0042*/ 	.short	0x0010
        /*0044*/ 	.byte	0x00, 0xf5, 0x21, 0x00


	//----- nvinfo : EIATTR_KPARAM_INFO
	.align		4
.L_15:
        /*0048*/ 	.byte	0x04, 0x17
        /*004a*/ 	.short	(.L_17 - .L_16)
.L_16:
        /*004c*/ 	.word	0x00000000
        /*0050*/ 	.short	0x0003
        /*0052*/ 	.short	0x000c
        /*0054*/ 	.byte	0x00, 0xf0, 0x11, 0x00


	//----- nvinfo : EIATTR_KPARAM_INFO
	.align		4
.L_17:
        /*0058*/ 	.byte	0x04, 0x17
        /*005a*/ 	.short	(.L_19 - .L_18)
.L_18:
        /*005c*/ 	.word	0x00000000
        /*0060*/ 	.short	0x0002
        /*0062*/ 	.short	0x0008
        /*0064*/ 	.byte	0x00, 0xf0, 0x11, 0x00


	//----- nvinfo : EIATTR_KPARAM_INFO
	.align		4
.L_19:
        /*0068*/ 	.byte	0x04, 0x17
        /*006a*/ 	.short	(.L_21 - .L_20)
.L_20:
        /*006c*/ 	.word	0x00000000
        /*0070*/ 	.short	0x0001
        /*0072*/ 	.short	0x0004
        /*0074*/ 	.byte	0x00, 0xf0, 0x11, 0x00


	//----- nvinfo : EIATTR_KPARAM_INFO
	.align		4
.L_21:
        /*0078*/ 	.byte	0x04, 0x17
        /*007a*/ 	.short	(.L_23 - .L_22)
.L_22:
        /*007c*/ 	.word	0x00000000
        /*0080*/ 	.short	0x0000
        /*0082*/ 	.short	0x0000
        /*0084*/ 	.byte	0x00, 0xf0, 0x11, 0x00


	//----- nvinfo : EIATTR_SPARSE_MMA_MASK
	.align		4
.L_23:
        /*0088*/ 	.byte	0x03, 0x50
        /*008a*/ 	.short	0x0000


	//----- nvinfo : EIATTR_MAXREG_COUNT
	.align		4
        /*008c*/ 	.byte	0x03, 0x1b
        /*008e*/ 	.short	0x00ff


	//----- nvinfo : EIATTR_MERCURY_ISA_VERSION
	.align		4
        /*0090*/ 	.byte	0x03, 0x5f
        /*0092*/ 	.short	0x0101


	//----- nvinfo : EIATTR_VRC_CTA_INIT_COUNT
	.align		4
        /*0094*/ 	.byte	0x02, 0x4a
	.zero		1
	.zero		1


	//----- nvinfo : EIATTR_EXIT_INSTR_OFFSETS
	.align		4
        /*0098*/ 	.byte	0x04, 0x1c
        /*009a*/ 	.short	(.L_25 - .L_24)


	//   ....[0]....
.L_24:
        /*009c*/ 	.word	0x000000e0


	//   ....[1]....
        /*00a0*/ 	.word	0x00000b20


	//----- nvinfo : EIATTR_CBANK_PARAM_SIZE
	.align		4
.L_25:
        /*00a4*/ 	.byte	0x03, 0x19
        /*00a6*/ 	.short	0x0030


	//----- nvinfo : EIATTR_PARAM_CBANK
	.align		4
        /*00a8*/ 	.byte	0x04, 0x0a
        /*00aa*/ 	.short	(.L_27 - .L_26)
	.align		4
.L_26:
        /*00ac*/ 	.word	index@(.nv.constant0._Z11sgemm_naiveiiifPKfS0_fPf)
        /*00b0*/ 	.short	0x0380
        /*00b2*/ 	.short	0x0030


	//----- nvinfo : EIATTR_SW_WAR
	.align		4
.L_27:
        /*00b4*/ 	.byte	0x04, 0x36
        /*00b6*/ 	.short	(.L_29 - .L_28)
.L_28:
        /*00b8*/ 	.word	0x00000008
.L_29:


//--------------------- .nv.callgraph             --------------------------
	.section	.nv.callgraph,"",@"SHT_CUDA_CALLGRAPH"
	.align	4
	.sectionentsize	8
	.align		4
        /*0000*/ 	.word	0x00000000
	.align		4
        /*0004*/ 	.word	0xffffffff
	.align		4
        /*0008*/ 	.word	0x00000000
	.align		4
        /*000c*/ 	.word	0xfffffffe
	.align		4
        /*0010*/ 	.word	0x00000000
	.align		4
        /*0014*/ 	.word	0xfffffffd
	.align		4
        /*0018*/ 	.word	0x00000000
	.align		4
        /*001c*/ 	.word	0xfffffffc


//--------------------- .text._Z11sgemm_naiveiiifPKfS0_fPf --------------------------
	.section	.text._Z11sgemm_naiveiiifPKfS0_fPf,"ax",@progbits
	.align	128
        .global         _Z11sgemm_naiveiiifPKfS0_fPf
        .type           _Z11sgemm_naiveiiifPKfS0_fPf,@function
        .size           _Z11sgemm_naiveiiifPKfS0_fPf,(.L_x_5 - _Z11sgemm_naiveiiifPKfS0_fPf)
        .other          _Z11sgemm_naiveiiifPKfS0_fPf,@"STO_CUDA_ENTRY STV_DEFAULT"
_Z11sgemm_naiveiiifPKfS0_fPf:
.text._Z11sgemm_naiveiiifPKfS0_fPf:
[----:B------:R-:W-:Y:S01]  /*0000*/  LDC R1, c[0x0][0x37c] ;  /* 0x0000df00ff017b82 */ /* 0x000fe20000000800 */
[----:B------:R-:W0:Y:S07]  /*0010*/  S2R R11, SR_TID.Y ;  /* 0x00000000000b7919 */ /* 0x000e2e0000002200 */
[----:B------:R-:W1:Y:S01]  /*0020*/  S2UR UR4, SR_CTAID.Y ;  /* 0x00000000000479c3 */ /* 0x000e620000002600 */
[----:B------:R-:W2:Y:S01]  /*0030*/  LDCU UR7, c[0x0][0x380] ;  /* 0x00007000ff0777ac */ /* 0x000ea20008000800 */
[----:B------:R-:W3:Y:S06]  /*0040*/  S2R R2, SR_TID.X ;  /* 0x0000000000027919 */ /* 0x000eec0000002100 */
[----:B------:R-:W3:Y:S01]  /*0050*/  LDC R5, c[0x0][0x360] ;  /* 0x0000d800ff057b82 */ /* 0x000ee20000000800 */
[----:B------:R-:W1:Y:S07]  /*0060*/  LDCU UR5, c[0x0][0x364] ;  /* 0x00006c80ff0577ac */ /* 0x000e6e0008000800 */
[----:B------:R-:W3:Y:S08]  /*0070*/  S2UR UR6, SR_CTAID.X ;  /* 0x00000000000679c3 */ /* 0x000ef00000002500 */
[----:B------:R-:W4:Y:S01]  /*0080*/  LDC R0, c[0x0][0x388] ;  /* 0x0000e200ff007b82 */ /* 0x000f220000000800 */
[----:B-1----:R-:W-:-:S06]  /*0090*/  UIMAD UR4, UR4, UR5, URZ ;  /* 0x00000005040472a4 */ /* 0x002fcc000f8e02ff */
[----:B0-----:R-:W-:Y:S01]  /*00a0*/  IADD3 R3, PT, PT, R11, UR4, RZ ;  /* 0x000000040b037c10 */ /* 0x001fe2000fffe0ff */
[----:B---3--:R-:W-:-:S03]  /*00b0*/  IMAD R5, R5, UR6, R2 ;  /* 0x0000000605057c24 */ /* 0x008fc6000f8e0202 */
[----:B----4-:R-:W-:-:S04]  /*00c0*/  ISETP.GE.U32.AND P0, PT, R3, R0, PT ;  /* 0x000000000300720c */ /* 0x010fc80003f06070 */
[----:B--2---:R-:W-:-:S13]  /*00d0*/  ISETP.GE.U32.OR P0, PT, R5, UR7, P0 ;  /* 0x0000000705007c0c */ /* 0x004fda0008706470 */
[----:B------:R-:W-:Y:S05]  /*00e0*/  @P0 EXIT ;  /* 0x000000000000094d */ /* 0x000fea0003800000 */
[----:B------:R-:W-:Y:S01]  /*00f0*/  ISETP.GE.AND P0, PT, R0, 0x1, PT ;  /* 0x000000010000780c */ /* 0x000fe20003f06270 */
[----:B------:R-:W0:Y:S01]  /*0100*/  LDCU.64 UR6, c[0x0][0x358] ;  /* 0x00006b00ff0677ac */ /* 0x000e220008000a00 */
[----:B------:R-:W-:-:S11]  /*0110*/  HFMA2 R20, -RZ, RZ, 0, 0 ;  /* 0x00000000ff147431 */ /* 0x000fd600000001ff */
[----:B------:R-:W-:Y:S05]  /*0120*/  @!P0 BRA `(.L_x_0) ;  /* 0x0000000800548947 */ /* 0x000fea0003800000 */
[C---:B------:R-:W-:Y:S02]  /*0130*/  ISETP.GE.U32.AND P1, PT, R0.reuse, 0x8, PT ;  /* 0x000000080000780c */ /* 0x040fe40003f26070 */
[----:B------:R-:W-:Y:S02]  /*0140*/  LOP3.LUT R4, R0, 0x7, RZ, 0xc0, !PT ;  /* 0x0000000700047812 */ /* 0x000fe400078ec0ff */
[----:B------:R-:W-:Y:S02]  /*0150*/  MOV R20, RZ ;  /* 0x000000ff00147202 */ /* 0x000fe40000000f00 */
[----:B------:R-:W-:Y:S02]  /*0160*/  ISETP.NE.AND P0, PT, R4, RZ, PT ;  /* 0x000000ff0400720c */ /* 0x000fe40003f05270 */
[----:B------:R-:W-:-:S05]  /*0170*/  MOV R6, RZ ;  /* 0x000000ff00067202 */ /* 0x000fca0000000f00 */
[----:B------:R-:W-:Y:S06]  /*0180*/  @!P1 BRA `(.L_x_1) ;  /* 0x0000000400289947 */ /* 0x000fec0003800000 */
[----:B------:R-:W1:Y:S01]  /*0190*/  LDC R8, c[0x0][0x384] ;  /* 0x0000e100ff087b82 */ /* 0x000e620000000800 */
[----:B------:R-:W-:Y:S01]  /*01a0*/  LOP3.LUT R6, R0, 0x7ffffff8, RZ, 0xc0, !PT ;  /* 0x7ffffff800067812 */ /* 0x000fe200078ec0ff */
[----:B------:R-:W-:Y:S01]  /*01b0*/  IMAD R7, R5, R0, 0x3 ;  /* 0x0000000305077424 */ /* 0x000fe200078e0200 */
[----:B------:R-:W-:Y:S02]  /*01c0*/  MOV R20, RZ ;  /* 0x000000ff00147202 */ /* 0x000fe40000000f00 */
[-C--:B------:R-:W-:Y:S02]  /*01d0*/  MOV R9, R3.reuse ;  /* 0x0000000300097202 */ /* 0x080fe40000000f00 */
[----:B------:R-:W-:Y:S02]  /*01e0*/  IADD3 R10, PT, PT, -R6, RZ, RZ ;  /* 0x000000ff060a7210 */ /* 0x000fe40007ffe1ff */
[C---:B-1----:R-:W-:Y:S01]  /*01f0*/  IADD3 R2, PT, PT, R8.reuse, UR4, R11 ;  /* 0x0000000408027c10 */ /* 0x042fe2000fffe00b */
[C-C-:B------:R-:W-:Y:S01]  /*0200*/  IMAD R21, R8.reuse, 0x3, R3.reuse ;  /* 0x0000000308157824 */ /* 0x140fe200078e0203 */
[CC--:B------:R-:W-:Y:S01]  /*0210*/  LEA R11, R8.reuse, R3.reuse, 0x1 ;  /* 0x00000003080b7211 */ /* 0x0c0fe200078e08ff */
[C-C-:B------:R-:W-:Y:S01]  /*0220*/  IMAD R25, R8.reuse, 0x5, R3.reuse ;  /* 0x0000000508197824 */ /* 0x140fe200078e0203 */
[C---:B------:R-:W-:Y:S01]  /*0230*/  LEA R23, R8.reuse, R3, 0x2 ;  /* 0x0000000308177211 */ /* 0x040fe200078e10ff */
[----:B------:R-:W-:-:S02]  /*0240*/  IMAD R27, R8, 0x6, R3 ;  /* 0x00000006081b7824 */ /* 0x000fc400078e0203 */
[----:B------:R-:W-:-:S07]  /*0250*/  IMAD R29, R8, 0x7, R3 ;  /* 0x00000007081d7824 */ /* 0x000fce00078e0203 */
.L_x_2:
[----:B------:R-:W1:Y:S01]  /*0260*/  LDC.64 R16, c[0x0][0x390] ;  /* 0x0000e400ff107b82 */ /* 0x000e620000000a00 */
[----:B------:R-:W-:-:S07]  /*0270*/  IADD3 R19, PT, PT, R7, -0x3, RZ ;  /* 0xfffffffd07137810 */ /* 0x000fce0007ffe0ff */
[----:B------:R-:W2:Y:S01]  /*0280*/  LDC.64 R12, c[0x0][0x398] ;  /* 0x0000e600ff0c7b82 */ /* 0x000ea20000000a00 */
[----:B-1----:R-:W-:-:S06]  /*0290*/  IMAD.WIDE.U32 R18, R19, 0x4, R16 ;  /* 0x0000000413127825 */ /* 0x002fcc00078e0010 */
[----:B0-----:R-:W3:Y:S01]  /*02a0*/  LDG.E R19, desc[UR6][R18.64] ;  /* 0x0000000612137981 */ /* 0x001ee2000c1e1900 */
[----:B--2---:R-:W-:-:S06]  /*02b0*/  IMAD.WIDE.U32 R14, R9, 0x4, R12 ;  /* 0x00000004090e7825 */ /* 0x004fcc00078e000c */
[----:B------:R-:W3:Y:S01]  /*02c0*/  LDG.E R14, desc[UR6][R14.64] ;  /* 0x000000060e0e7981 */ /* 0x000ee2000c1e1900 */
[C---:B------:R-:W-:Y:S02]  /*02d0*/  IADD3 R22, PT, PT, R7.reuse, -0x2, RZ ;  /* 0xfffffffe07167810 */ /* 0x040fe40007ffe0ff */
[----:B------:R-:W-:Y:S01]  /*02e0*/  IADD3 R24, PT, PT, R7, -0x1, RZ ;  /* 0xffffffff07187810 */ /* 0x000fe20007ffe0ff */
[----:B---3--:R-:W-:Y:S02]  /*02f0*/  FFMA R20, R19, R14, R20 ;  /* 0x0000000e13147223 */ /* 0x008fe40000000014 */
[----:B------:R-:W-:-:S04]  /*0300*/  IMAD.WIDE.U32 R14, R22, 0x4, R16 ;  /* 0x00000004160e7825 */ /* 0x000fc800078e0010 */
[----:B------:R-:W-:Y:S01]  /*0310*/  IMAD.WIDE.U32 R18, R2, 0x4, R12 ;  /* 0x0000000402127825 */ /* 0x000fe200078e000c */
[----:B------:R0:W2:Y:S04]  /*0320*/  LDG.E R22, desc[UR6][R14.64] ;  /* 0x000000060e167981 */ /* 0x0000a8000c1e1900 */
[----:B------:R1:W2:Y:S01]  /*0330*/  LDG.E R26, desc[UR6][R18.64] ;  /* 0x00000006121a7981 */ /* 0x0002a2000c1e1900 */
[----:B0-----:R-:W-:-:S04]  /*0340*/  IMAD.WIDE.U32 R14, R24, 0x4, R16 ;  /* 0x00000004180e7825 */ /* 0x001fc800078e0010 */
[----:B-1----:R-:W-:Y:S01]  /*0350*/  IMAD.WIDE.U32 R18, R11, 0x4, R12 ;  /* 0x000000040b127825 */ /* 0x002fe200078e000c */
[----:B------:R0:W3:Y:S04]  /*0360*/  LDG.E R24, desc[UR6][R14.64] ;  /* 0x000000060e187981 */ /* 0x0000e8000c1e1900 */
[----:B------:R1:W3:Y:S01]  /*0370*/  LDG.E R28, desc[UR6][R18.64] ;  /* 0x00000006121c7981 */ /* 0x0002e2000c1e1900 */
[----:B0-----:R-:W-:-:S04]  /*0380*/  IMAD.WIDE.U32 R14, R7, 0x4, R16 ;  /* 0x00000004070e7825 */ /* 0x001fc800078e0010 */
[----:B-1----:R-:W-:-:S04]  /*0390*/  IMAD.WIDE.U32 R18, R21, 0x4, R12 ;  /* 0x0000000415127825 */ /* 0x002fc800078e000c */
[----:B--2---:R-:W-:Y:S02]  /*03a0*/  FFMA R20, R22, R26, R20 ;  /* 0x0000001a16147223 */ /* 0x004fe40000000014 */
[----:B------:R-:W2:Y:S04]  /*03b0*/  LDG.E R22, desc[UR6][R14.64] ;  /* 0x000000060e167981 */ /* 0x000ea8000c1e1900 */
[----:B------:R0:W2:Y:S01]  /*03c0*/  LDG.E R26, desc[UR6][R18.64] ;  /* 0x00000006121a7981 */ /* 0x0000a2000c1e1900 */
[----:B---3--:R-:W-:Y:S01]  /*03d0*/  FFMA R20, R24, R28, R20 ;  /* 0x0000001c18147223 */ /* 0x008fe20000000014 */
[----:B------:R-:W-:Y:S01]  /*03e0*/  IADD3 R24, PT, PT, R7, 0x1, RZ ;  /* 0x0000000107187810 */ /* 0x000fe20007ffe0ff */
[----:B0-----:R-:W-:-:S04]  /*03f0*/  IMAD.WIDE.U32 R18, R23, 0x4, R12 ;  /* 0x0000000417127825 */ /* 0x001fc800078e000c */
[----:B------:R-:W-:Y:S01]  /*0400*/  IMAD.WIDE.U32 R14, R24, 0x4, R16 ;  /* 0x00000004180e7825 */ /* 0x000fe200078e0010 */
[----:B------:R-:W3:Y:S04]  /*0410*/  LDG.E R28, desc[UR6][R18.64] ;  /* 0x00000006121c7981 */ /* 0x000ee8000c1e1900 */
[----:B------:R0:W3:Y:S01]  /*0420*/  LDG.E R24, desc[UR6][R14.64] ;  /* 0x000000060e187981 */ /* 0x0000e2000c1e1900 */
[----:B--2---:R-:W-:Y:S01]  /*0430*/  FFMA R20, R22, R26, R20 ;  /* 0x0000001a16147223 */ /* 0x004fe20000000014 */
[C---:B------:R-:W-:Y:S02]  /*0440*/  IADD3 R26, PT, PT, R7.reuse, 0x3, RZ ;  /* 0x00000003071a7810 */ /* 0x040fe40007ffe0ff */
[----:B------:R-:W-:-:S03]  /*0450*/  IADD3 R22, PT, PT, R7, 0x2, RZ ;  /* 0x0000000207167810 */ /* 0x000fc60007ffe0ff */
[----:B0-----:R-:W-:Y:S01]  /*0460*/  IMAD.WIDE.U32 R14, R26, 0x4, R16 ;  /* 0x000000041a0e7825 */ /* 0x001fe200078e0010 */
[----:B------:R-:W-:-:S03]  /*0470*/  IADD3 R26, PT, PT, R7, 0x4, RZ ;  /* 0x00000004071a7810 */ /* 0x000fc60007ffe0ff */
[--C-:B------:R-:W-:Y:S02]  /*0480*/  IMAD.WIDE.U32 R18, R22, 0x4, R16.reuse ;  /* 0x0000000416127825 */ /* 0x100fe400078e0010 */
[----:B------:R0:W2:Y:S02]  /*0490*/  LDG.E R22, desc[UR6][R14.64] ;  /* 0x000000060e167981 */ /* 0x0000a4000c1e1900 */
[----:B------:R-:W-:-:S04]  /*04a0*/  IMAD.WIDE.U32 R16, R26, 0x4, R16 ;  /* 0x000000041a107825 */ /* 0x000fc800078e0010 */
[----:B---3--:R-:W-:Y:S02]  /*04b0*/  FFMA R20, R24, R28, R20 ;  /* 0x0000001c18147223 */ /* 0x008fe40000000014 */
[----:B------:R-:W3:Y:S01]  /*04c0*/  LDG.E R17, desc[UR6][R16.64] ;  /* 0x0000000610117981 */ /* 0x000ee2000c1e1900 */
[----:B0-----:R-:W-:-:S03]  /*04d0*/  IMAD.WIDE.U32 R14, R25, 0x4, R12 ;  /* 0x00000004190e7825 */ /* 0x001fc600078e000c */
[----:B------:R0:W4:Y:S04]  /*04e0*/  LDG.E R24, desc[UR6][R18.64] ;  /* 0x0000000612187981 */ /* 0x000128000c1e1900 */
[----:B------:R-:W4:Y:S01]  /*04f0*/  LDG.E R26, desc[UR6][R14.64] ;  /* 0x000000060e1a7981 */ /* 0x000f22000c1e1900 */
[----:B0-----:R-:W-:-:S04]  /*0500*/  IMAD.WIDE.U32 R18, R27, 0x4, R12 ;  /* 0x000000041b127825 */ /* 0x001fc800078e000c */
[----:B------:R-:W-:Y:S01]  /*0510*/  IMAD.WIDE.U32 R12, R29, 0x4, R12 ;  /* 0x000000041d0c7825 */ /* 0x000fe200078e000c */
[----:B------:R-:W2:Y:S05]  /*0520*/  LDG.E R28, desc[UR6][R18.64] ;  /* 0x00000006121c7981 */ /* 0x000eaa000c1e1900 */
[----:B------:R-:W3:Y:S01]  /*0530*/  LDG.E R12, desc[UR6][R12.64] ;  /* 0x000000060c0c7981 */ /* 0x000ee2000c1e1900 */
[----:B------:R-:W-:-:S04]  /*0540*/  IADD3 R10, PT, PT, R10, 0x8, RZ ;  /* 0x000000080a0a7810 */ /* 0x000fc80007ffe0ff */
[----:B------:R-:W-:Y:S02]  /*0550*/  ISETP.NE.AND P1, PT, R10, RZ, PT ;  /* 0x000000ff0a00720c */ /* 0x000fe40003f25270 */
[----:B------:R-:W-:Y:S02]  /*0560*/  IADD3 R7, PT, PT, R7, 0x8, RZ ;  /* 0x0000000807077810 */ /* 0x000fe40007ffe0ff */
[C---:B------:R-:W-:Y:S02]  /*0570*/  LEA R2, R8.reuse, R2, 0x3 ;  /* 0x0000000208027211 */ /* 0x040fe400078e18ff */
[C---:B------:R-:W-:Y:S02]  /*0580*/  LEA R11, R8.reuse, R11, 0x3 ;  /* 0x0000000b080b7211 */ /* 0x040fe400078e18ff */
[C---:B------:R-:W-:Y:S02]  /*0590*/  LEA R21, R8.reuse, R21, 0x3 ;  /* 0x0000001508157211 */ /* 0x040fe400078e18ff */
[----:B------:R-:W-:-:S02]  /*05a0*/  LEA R23, R8, R23, 0x3 ;  /* 0x0000001708177211 */ /* 0x000fc400078e18ff */
[C---:B------:R-:W-:Y:S02]  /*05b0*/  LEA R25, R8.reuse, R25, 0x3 ;  /* 0x0000001908197211 */ /* 0x040fe400078e18ff */
[C---:B------:R-:W-:Y:S02]  /*05c0*/  LEA R27, R8.reuse, R27, 0x3 ;  /* 0x0000001b081b7211 */ /* 0x040fe400078e18ff */
[C---:B------:R-:W-:Y:S02]  /*05d0*/  LEA R29, R8.reuse, R29, 0x3 ;  /* 0x0000001d081d7211 */ /* 0x040fe400078e18ff */
[----:B------:R-:W-:Y:S01]  /*05e0*/  LEA R9, R8, R9, 0x3 ;  /* 0x0000000908097211 */ /* 0x000fe200078e18ff */
[----:B----4-:R-:W-:-:S04]  /*05f0*/  FFMA R20, R24, R26, R20 ;  /* 0x0000001a18147223 */ /* 0x010fc80000000014 */
[----:B--2---:R-:W-:-:S04]  /*0600*/  FFMA R20, R22, R28, R20 ;  /* 0x0000001c16147223 */ /* 0x004fc80000000014 */
[----:B---3--:R-:W-:Y:S01]  /*0610*/  FFMA R20, R17, R12, R20 ;  /* 0x0000000c11147223 */ /* 0x008fe20000000014 */
[----:B------:R-:W-:Y:S06]  /*0620*/  @P1 BRA `(.L_x_2) ;  /* 0xfffffffc000c1947 */ /* 0x000fec000383ffff */
.L_x_1:
[----:B------:R-:W-:Y:S05]  /*0630*/  @!P0 BRA `(.L_x_0) ;  /* 0x0000000400108947 */ /* 0x000fea0003800000 */
[----:B------:R-:W-:Y:S02]  /*0640*/  ISETP.GE.U32.AND P0, PT, R4, 0x4, PT ;  /* 0x000000040400780c */ /* 0x000fe40003f06070 */
[----:B------:R-:W-:-:S04]  /*0650*/  LOP3.LUT R2, R0, 0x3, RZ, 0xc0, !PT ;  /* 0x0000000300027812 */ /* 0x000fc800078ec0ff */
[----:B------:R-:W-:-:S07]  /*0660*/  ISETP.NE.AND P1, PT, R2, RZ, PT ;  /* 0x000000ff0200720c */ /* 0x000fce0003f25270 */
[----:B------:R-:W-:Y:S06]  /*0670*/  @!P0 BRA `(.L_x_3) ;  /* 0x0000000000808947 */ /* 0x000fec0003800000 */
[----:B------:R-:W1:Y:S01]  /*0680*/  LDC.64 R8, c[0x0][0x398] ;  /* 0x0000e600ff087b82 */ /* 0x000e620000000a00 */
[----:B------:R-:W2:Y:S01]  /*0690*/  LDCU UR5, c[0x0][0x384] ;  /* 0x00007080ff0577ac */ /* 0x000ea20008000800 */
[----:B------:R-:W-:-:S05]  /*06a0*/  IMAD R13, R5, R0, R6 ;  /* 0x00000000050d7224 */ /* 0x000fca00078e0206 */
[C---:B------:R-:W-:Y:S01]  /*06b0*/  IADD3 R23, PT, PT, R13.reuse, 0x1, RZ ;  /* 0x000000010d177810 */ /* 0x040fe20007ffe0ff */
[----:B------:R-:W3:Y:S01]  /*06c0*/  LDC.64 R10, c[0x0][0x390] ;  /* 0x0000e400ff0a7b82 */ /* 0x000ee20000000a00 */
[----:B------:R-:W-:Y:S01]  /*06d0*/  IADD3 R21, PT, PT, R13, 0x2, RZ ;  /* 0x000000020d157810 */ /* 0x000fe20007ffe0ff */
[----:B--2---:R-:W-:-:S04]  /*06e0*/  IMAD R15, R6, UR5, R3 ;  /* 0x00000005060f7c24 */ /* 0x004fc8000f8e0203 */
[C---:B-1----:R-:W-:Y:S01]  /*06f0*/  IMAD.WIDE.U32 R18, R15.reuse, 0x4, R8 ;  /* 0x000000040f127825 */ /* 0x042fe200078e0008 */
[----:B------:R-:W-:-:S04]  /*0700*/  IADD3 R15, PT, PT, R15, UR5, RZ ;  /* 0x000000050f0f7c10 */ /* 0x000fc8000fffe0ff */
[----:B------:R-:W-:Y:S01]  /*0710*/  IADD3 R27, PT, PT, R15, UR5, RZ ;  /* 0x000000050f1b7c10 */ /* 0x000fe2000fffe0ff */
[--C-:B---3--:R-:W-:Y:S01]  /*0720*/  IMAD.WIDE.U32 R24, R13, 0x4, R10.reuse ;  /* 0x000000040d187825 */ /* 0x108fe200078e000a */
[----:B0-----:R-:W2:Y:S03]  /*0730*/  LDG.E R18, desc[UR6][R18.64] ;  /* 0x0000000612127981 */ /* 0x001ea6000c1e1900 */
[----:B------:R-:W-:Y:S01]  /*0740*/  IMAD.WIDE.U32 R22, R23, 0x4, R10 ;  /* 0x0000000417167825 */ /* 0x000fe200078e000a */
[----:B------:R-:W2:Y:S03]  /*0750*/  LDG.E R7, desc[UR6][R24.64] ;  /* 0x0000000618077981 */ /* 0x000ea6000c1e1900 */
[----:B------:R-:W-:Y:S01]  /*0760*/  IMAD.WIDE.U32 R16, R15, 0x4, R8 ;  /* 0x000000040f107825 */ /* 0x000fe200078e0008 */
[----:B------:R-:W-:Y:S01]  /*0770*/  IADD3 R29, PT, PT, R13, 0x3, RZ ;  /* 0x000000030d1d7810 */ /* 0x000fe20007ffe0ff */
[----:B------:R-:W3:Y:S02]  /*0780*/  LDG.E R22, desc[UR6][R22.64] ;  /* 0x0000000616167981 */ /* 0x000ee4000c1e1900 */
[----:B------:R-:W-:Y:S01]  /*0790*/  IMAD.WIDE.U32 R14, R21, 0x4, R10 ;  /* 0x00000004150e7825 */ /* 0x000fe200078e000a */
[C---:B------:R-:W-:Y:S01]  /*07a0*/  IADD3 R21, PT, PT, R27.reuse, UR5, RZ ;  /* 0x000000051b157c10 */ /* 0x040fe2000fffe0ff */
[----:B------:R-:W3:Y:S02]  /*07b0*/  LDG.E R16, desc[UR6][R16.64] ;  /* 0x0000000610107981 */ /* 0x000ee4000c1e1900 */
[----:B------:R-:W-:-:S02]  /*07c0*/  IMAD.WIDE.U32 R12, R27, 0x4, R8 ;  /* 0x000000041b0c7825 */ /* 0x000fc400078e0008 */
[----:B------:R-:W4:Y:S02]  /*07d0*/  LDG.E R14, desc[UR6][R14.64] ;  /* 0x000000060e0e7981 */ /* 0x000f24000c1e1900 */
[----:B------:R-:W-:Y:S02]  /*07e0*/  IMAD.WIDE.U32 R10, R29, 0x4, R10 ;  /* 0x000000041d0a7825 */ /* 0x000fe400078e000a */
[----:B------:R-:W4:Y:S02]  /*07f0*/  LDG.E R12, desc[UR6][R12.64] ;  /* 0x000000060c0c7981 */ /* 0x000f24000c1e1900 */
[----:B------:R-:W-:Y:S02]  /*0800*/  IMAD.WIDE.U32 R8, R21, 0x4, R8 ;  /* 0x0000000415087825 */ /* 0x000fe400078e0008 */
[----:B------:R-:W5:Y:S04]  /*0810*/  LDG.E R10, desc[UR6][R10.64] ;  /* 0x000000060a0a7981 */ /* 0x000f68000c1e1900 */
[----:B------:R-:W5:Y:S01]  /*0820*/  LDG.E R8, desc[UR6][R8.64] ;  /* 0x0000000608087981 */ /* 0x000f62000c1e1900 */
[----:B------:R-:W-:Y:S01]  /*0830*/  IADD3 R6, PT, PT, R6, 0x4, RZ ;  /* 0x0000000406067810 */ /* 0x000fe20007ffe0ff */
[----:B--2---:R-:W-:-:S04]  /*0840*/  FFMA R7, R7, R18, R20 ;  /* 0x0000001207077223 */ /* 0x004fc80000000014 */
[----:B---3--:R-:W-:-:S04]  /*0850*/  FFMA R7, R22, R16, R7 ;  /* 0x0000001016077223 */ /* 0x008fc80000000007 */
[----:B----4-:R-:W-:-:S04]  /*0860*/  FFMA R7, R14, R12, R7 ;  /* 0x0000000c0e077223 */ /* 0x010fc80000000007 */
[----:B-----5:R-:W-:-:S07]  /*0870*/  FFMA R20, R10, R8, R7 ;  /* 0x000000080a147223 */ /* 0x020fce0000000007 */
.L_x_3:
[----:B------:R-:W-:Y:S05]  /*0880*/  @!P1 BRA `(.L_x_0) ;  /* 0x00000000007c9947 */ /* 0x000fea0003800000 */
[----:B------:R-:W-:Y:S01]  /*0890*/  ISETP.NE.AND P0, PT, R2, 0x1, PT ;  /* 0x000000010200780c */ /* 0x000fe20003f05270 */
[----:B------:R-:W1:Y:S01]  /*08a0*/  LDC.64 R12, c[0x0][0x390] ;  /* 0x0000e400ff0c7b82 */ /* 0x000e620000000a00 */
[----:B------:R-:W-:-:S04]  /*08b0*/  LOP3.LUT R4, R0, 0x1, RZ, 0xc0, !PT ;  /* 0x0000000100047812 */ /* 0x000fc800078ec0ff */
[----:B------:R-:W-:-:S03]  /*08c0*/  ISETP.NE.U32.AND P1, PT, R4, 0x1, PT ;  /* 0x000000010400780c */ /* 0x000fc60003f25070 */
[----:B------:R-:W2:Y:S04]  /*08d0*/  LDC.64 R16, c[0x0][0x398] ;  /* 0x0000e600ff107b82 */ /* 0x000ea80000000a00 */
[----:B------:R-:W-:-:S04]  /*08e0*/  @P0 IMAD R15, R5, R0, R6 ;  /* 0x00000000050f0224 */ /* 0x000fc800078e0206 */
[----:B------:R-:W3:Y:S01]  /*08f0*/  @P0 LDC R2, c[0x0][0x384] ;  /* 0x0000e100ff020b82 */ /* 0x000ee20000000800 */
[----:B------:R-:W-:-:S07]  /*0900*/  @P0 IADD3 R21, PT, PT, R15, 0x1, RZ ;  /* 0x000000010f150810 */ /* 0x000fce0007ffe0ff */
[----:B------:R-:W4:Y:S08]  /*0910*/  @!P1 LDC R4, c[0x0][0x384] ;  /* 0x0000e100ff049b82 */ /* 0x000f300000000800 */
[----:B------:R-:W5:Y:S08]  /*0920*/  LDC.64 R10, c[0x0][0x390] ;  /* 0x0000e400ff0a7b82 */ /* 0x000f700000000a00 */
[----:B------:R-:W5:Y:S01]  /*0930*/  LDC.64 R8, c[0x0][0x398] ;  /* 0x0000e600ff087b82 */ /* 0x000f620000000a00 */
[C---:B---3--:R-:W-:Y:S01]  /*0940*/  @P0 IMAD R7, R6.reuse, R2, R3 ;  /* 0x0000000206070224 */ /* 0x048fe200078e0203 */
[----:B------:R-:W-:Y:S01]  /*0950*/  @P0 IADD3 R6, PT, PT, R6, 0x2, RZ ;  /* 0x0000000206060810 */ /* 0x000fe20007ffe0ff */
[----:B-1----:R-:W-:-:S03]  /*0960*/  @P0 IMAD.WIDE.U32 R14, R15, 0x4, R12 ;  /* 0x000000040f0e0825 */ /* 0x002fc600078e000c */
[C---:B------:R-:W-:Y:S01]  /*0970*/  @P0 IADD3 R23, PT, PT, R7.reuse, R2, RZ ;  /* 0x0000000207170210 */ /* 0x040fe20007ffe0ff */
[--C-:B--2---:R-:W-:Y:S02]  /*0980*/  @P0 IMAD.WIDE.U32 R18, R7, 0x4, R16.reuse ;  /* 0x0000000407120825 */ /* 0x104fe400078e0010 */
[----:B0-----:R-:W2:Y:S02]  /*0990*/  @P0 LDG.E R15, desc[UR6][R14.64] ;  /* 0x000000060e0f0981 */ /* 0x001ea4000c1e1900 */
[----:B------:R-:W-:Y:S02]  /*09a0*/  @P0 IMAD.WIDE.U32 R16, R23, 0x4, R16 ;  /* 0x0000000417100825 */ /* 0x000fe400078e0010 */
[----:B------:R-:W2:Y:S02]  /*09b0*/  @P0 LDG.E R7, desc[UR6][R18.64] ;  /* 0x0000000612070981 */ /* 0x000ea4000c1e1900 */
[----:B------:R-:W-:Y:S02]  /*09c0*/  @P0 IMAD.WIDE.U32 R12, R21, 0x4, R12 ;  /* 0x00000004150c0825 */ /* 0x000fe400078e000c */
[----:B------:R-:W3:Y:S02]  /*09d0*/  @P0 LDG.E R16, desc[UR6][R16.64] ;  /* 0x0000000610100981 */ /* 0x000ee4000c1e1900 */
[----:B------:R-:W-:-:S02]  /*09e0*/  @!P1 IMAD R21, R5, R0, R6 ;  /* 0x0000000005159224 */ /* 0x000fc400078e0206 */
[----:B----4-:R-:W-:Y:S01]  /*09f0*/  @!P1 IMAD R23, R6, R4, R3 ;  /* 0x0000000406179224 */ /* 0x010fe200078e0203 */
[----:B------:R-:W3:Y:S01]  /*0a00*/  @P0 LDG.E R12, desc[UR6][R12.64] ;  /* 0x000000060c0c0981 */ /* 0x000ee2000c1e1900 */
[----:B-----5:R-:W-:-:S04]  /*0a10*/  @!P1 IMAD.WIDE.U32 R10, R21, 0x4, R10 ;  /* 0x00000004150a9825 */ /* 0x020fc800078e000a */
[----:B------:R-:W-:Y:S02]  /*0a20*/  @!P1 IMAD.WIDE.U32 R8, R23, 0x4, R8 ;  /* 0x0000000417089825 */ /* 0x000fe400078e0008 */
[----:B------:R-:W4:Y:S04]  /*0a30*/  @!P1 LDG.E R11, desc[UR6][R10.64] ;  /* 0x000000060a0b9981 */ /* 0x000f28000c1e1900 */
[----:B------:R-:W4:Y:S01]  /*0a40*/  @!P1 LDG.E R8, desc[UR6][R8.64] ;  /* 0x0000000608089981 */ /* 0x000f22000c1e1900 */
[----:B--2---:R-:W-:-:S04]  /*0a50*/  @P0 FFMA R7, R15, R7, R20 ;  /* 0x000000070f070223 */ /* 0x004fc80000000014 */
[----:B---3--:R-:W-:-:S04]  /*0a60*/  @P0 FFMA R20, R12, R16, R7 ;  /* 0x000000100c140223 */ /* 0x008fc80000000007 */
[----:B----4-:R-:W-:-:S07]  /*0a70*/  @!P1 FFMA R20, R11, R8, R20 ;  /* 0x000000080b149223 */ /* 0x010fce0000000014 */
.L_x_0:
[----:B------:R-:W1:Y:S01]  /*0a80*/  LDC.64 R6, c[0x0][0x3a8] ;  /* 0x0000ea00ff067b82 */ /* 0x000e620000000a00 */
[----:B------:R-:W2:Y:S01]  /*0a90*/  LDCU UR5, c[0x0][0x384] ;  /* 0x00007080ff0577ac */ /* 0x000ea20008000800 */
[----:B------:R-:W3:Y:S01]  /*0aa0*/  LDCU UR8, c[0x0][0x38c] ;  /* 0x00007180ff0877ac */ /* 0x000ee20008000800 */
[----:B--2---:R-:W-:Y:S01]  /*0ab0*/  IMAD R3, R5, UR5, R3 ;  /* 0x0000000505037c24 */ /* 0x004fe2000f8e0203 */
[----:B------:R-:W2:Y:S03]  /*0ac0*/  LDCU UR5, c[0x0][0x3a0] ;  /* 0x00007400ff0577ac */ /* 0x000ea60008000800 */
[----:B-1----:R-:W-:-:S05]  /*0ad0*/  IMAD.WIDE.U32 R2, R3, 0x4, R6 ;  /* 0x0000000403027825 */ /* 0x002fca00078e0006 */
[----:B0-----:R-:W2:Y:S02]  /*0ae0*/  LDG.E R0, desc[UR6][R2.64] ;  /* 0x0000000602007981 */ /* 0x001ea4000c1e1900 */
[----:B--2---:R-:W-:-:S04]  /*0af0*/  FMUL R5, R0, UR5 ;  /* 0x0000000500057c20 */ /* 0x004fc80008400000 */
[----:B---3--:R-:W-:-:S05]  /*0b00*/  FFMA R5, R20, UR8, R5 ;  /* 0x0000000814057c23 */ /* 0x008fca0008000005 */
[----:B------:R-:W-:Y:S01]  /*0b10*/  STG.E desc[UR6][R2.64], R5 ;  /* 0x0000000502007986 */ /* 0x000fe2000c101906 */
[----:B------:R-:W-:Y:S05]  /*0b20*/  EXIT ;  /* 0x000000000000794d */ /* 0x000fea0003800000 */
.L_x_4:
[----:B------:R-:W-:-:S00]  /*0b30*/  BRA `(.L_x_4) ;  /* 0xfffffffc00fc7947 */ /* 0x000fc0000383ffff */
[----:B------:R-:W-:-:S00]  /*0b40*/  NOP ;  /* 0x0000000000007918 */ /* 0x000fc00000000000 */
        /* <DEDUP_REMOVED lines=11> */
.L_x_5:


//--------------------- .nv.shared.reserved.0     --------------------------
	.section	.nv.shared.reserved.0,"aw",@nobits
	.weak		__nv_reservedSMEM_offset_0_alias
	.size		__nv_reservedSMEM_offset_0_alias, 0, 64
	.other		__nv_reservedSMEM_offset_0_alias,@"STO_CUDA_RESERVED_SHARED STV_DEFAULT"
__nv_reservedSMEM_offset_0_alias:
	.zero		0
	.zero		64


//--------------------- .nv.constant0._Z11sgemm_naiveiiifPKfS0_fPf --------------------------
	.section	.nv.constant0._Z11sgemm_naiveiiifPKfS0_fPf,"a",@progbits
	.sectionflags	@""
	.align	4
.nv.constant0._Z11sgemm_naiveiiifPKfS0_fPf:
	.zero		944


//--------------------- SYMBOLS --------------------------

	.type		.nv.reservedSmem.offset0,@object
	.size		.nv.reservedSmem.offset0,0x4
